	.headerflags	@"EF_CUDA_TEXMODE_UNIFIED EF_CUDA_64BIT_ADDRESS EF_CUDA_ACCELERATORS EF_CUDA_SM90 EF_CUDA_VIRTUAL_SM(EF_CUDA_SM90)"
	.elftype	@"ET_EXEC"


//--------------------- .nv.info                  --------------------------
	.section	.nv.info,"",@"SHT_CUDA_INFO"
	.align	4


	//----- nvinfo : EIATTR_REGCOUNT
	.align		4
        /*0000*/ 	.byte	0x04, 0x2f
        /*0002*/ 	.short	(.L_3 - .L_2)
	.align		4
.L_2:
        /*0004*/ 	.word	index@(triton_per_fused_add_mul_stack_sub_sum_46)
        /*0008*/ 	.word	0x00000011


	//----- nvinfo : EIATTR_MIN_STACK_SIZE
	.align		4
.L_3:
        /*000c*/ 	.byte	0x04, 0x12
        /*000e*/ 	.short	(.L_5 - .L_4)
	.align		4
.L_4:
        /*0010*/ 	.word	index@(triton_per_fused_add_mul_stack_sub_sum_46)
        /*0014*/ 	.word	0x00000000


	//----- nvinfo : EIATTR_FRAME_SIZE
	.align		4
.L_5:
        /*0018*/ 	.byte	0x04, 0x11
        /*001a*/ 	.short	(.L_7 - .L_6)
	.align		4
.L_6:
        /*001c*/ 	.word	index@(triton_per_fused_add_mul_stack_sub_sum_46)
        /*0020*/ 	.word	0x00000000


	//----- nvinfo : EIATTR_MIN_STACK_SIZE
	.align		4
.L_7:
        /*0024*/ 	.byte	0x04, 0x12
        /*0026*/ 	.short	(.L_9 - .L_8)
	.align		4
.L_8:
        /*0028*/ 	.word	index@(triton_per_fused_add_mul_stack_sub_sum_46)
        /*002c*/ 	.word	0x00000000
.L_9:


//--------------------- .nv.info.triton_per_fused_add_mul_stack_sub_sum_46 --------------------------
	.section	.nv.info.triton_per_fused_add_mul_stack_sub_sum_46,"",@"SHT_CUDA_INFO"
	.sectionflags	@""
	.align	4


	//----- nvinfo : EIATTR_CUDA_API_VERSION
	.align		4
        /*0000*/ 	.byte	0x04, 0x37
        /*0002*/ 	.short	(.L_11 - .L_10)
.L_10:
        /*0004*/ 	.word	0x0000007c


	//----- nvinfo : EIATTR_KPARAM_INFO
	.align		4
.L_11:
        /*0008*/ 	.byte	0x04, 0x17
        /*000a*/ 	.short	(.L_13 - .L_12)
.L_12:
        /*000c*/ 	.word	0x00000000
        /*0010*/ 	.short	0x0005
        /*0012*/ 	.short	0x0024
        /*0014*/ 	.byte	0x00, 0xf0, 0x11, 0x00


	//----- nvinfo : EIATTR_KPARAM_INFO
	.align		4
.L_13:
        /*0018*/ 	.byte	0x04, 0x17
        /*001a*/ 	.short	(.L_15 - .L_14)
.L_14:
        /*001c*/ 	.word	0x00000000
        /*0020*/ 	.short	0x0004
        /*0022*/ 	.short	0x0020
        /*0024*/ 	.byte	0x00, 0xf0, 0x11, 0x00


	//----- nvinfo : EIATTR_KPARAM_INFO
	.align		4
.L_15:
        /*0028*/ 	.byte	0x04, 0x17
        /*002a*/ 	.short	(.L_17 - .L_16)
.L_16:
        /*002c*/ 	.word	0x00000000
        /*0030*/ 	.short	0x0003
        /*0032*/ 	.short	0x0018
        /*0034*/ 	.byte	0x00, 0xf4, 0x21, 0x00


	//----- nvinfo : EIATTR_KPARAM_INFO
	.align		4
.L_17:
        /*0038*/ 	.byte	0x04, 0x17
        /*003a*/ 	.short	(.L_19 - .L_18)
.L_18:
        /*003c*/ 	.word	0x00000000
        /*0040*/ 	.short	0x0002
        /*0042*/ 	.short	0x0010
        /*0044*/ 	.byte	0x00, 0xf4, 0x21, 0x00


	//----- nvinfo : EIATTR_KPARAM_INFO
	.align		4
.L_19:
        /*0048*/ 	.byte	0x04, 0x17
        /*004a*/ 	.short	(.L_21 - .L_20)
.L_20:
        /*004c*/ 	.word	0x00000000
        /*0050*/ 	.short	0x0001
        /*0052*/ 	.short	0x0008
        /*0054*/ 	.byte	0x00, 0xf4, 0x21, 0x00


	//----- nvinfo : EIATTR_KPARAM_INFO
	.align		4
.L_21:
        /*0058*/ 	.byte	0x04, 0x17
        /*005a*/ 	.short	(.L_23 - .L_22)
.L_22:
        /*005c*/ 	.word	0x00000000
        /*0060*/ 	.short	0x0000
        /*0062*/ 	.short	0x0000
        /*0064*/ 	.byte	0x00, 0xf4, 0x21, 0x00


	//----- nvinfo : EIATTR_SPARSE_MMA_MASK
	.align		4
.L_23:
        /*0068*/ 	.byte	0x03, 0x50
        /*006a*/ 	.short	0x0000


	//----- nvinfo : EIATTR_MAXREG_COUNT
	.align		4
        /*006c*/ 	.byte	0x03, 0x1b
        /*006e*/ 	.short	0x00ff


	//----- nvinfo : EIATTR_COOP_GROUP_MASK_REGIDS
	.align		4
        /*0070*/ 	.byte	0x04, 0x29
        /*0072*/ 	.short	(.L_25 - .L_24)


	//   ....[0]....
.L_24:
        /*0074*/ 	.word	0xffffffff


	//   ....[1]....
        /*0078*/ 	.word	0xffffffff


	//   ....[2]....
        /*007c*/ 	.word	0xffffffff


	//   ....[3]....
        /*0080*/ 	.word	0xffffffff


	//   ....[4]....
        /*0084*/ 	.word	0xffffffff


	//   ....[5]....
        /*0088*/ 	.word	0xffffffff


	//   ....[6]....
        /*008c*/ 	.word	0xffffffff


	//   ....[7]....
        /*0090*/ 	.word	0xffffffff


	//   ....[8]....
        /*0094*/ 	.word	0xffffffff


	//   ....[9]....
        /*0098*/ 	.word	0xffffffff


	//   ....[10]....
        /*009c*/ 	.word	0xffffffff


	//   ....[11]....
        /*00a0*/ 	.word	0xffffffff


	//   ....[12]....
        /*00a4*/ 	.word	0xffffffff


	//   ....[13]....
        /*00a8*/ 	.word	0xffffffff


	//   ....[14]....
        /*00ac*/ 	.word	0xffffffff


	//----- nvinfo : EIATTR_COOP_GROUP_INSTR_OFFSETS
	.align		4
.L_25:
        /*00b0*/ 	.byte	0x04, 0x28
        /*00b2*/ 	.short	(.L_27 - .L_26)


	//   ....[0]....
.L_26:
        /*00b4*/ 	.word	0x00000160


	//   ....[1]....
        /*00b8*/ 	.word	0x00000170


	//   ....[2]....
        /*00bc*/ 	.word	0x000001b0


	//   ....[3]....
        /*00c0*/ 	.word	0x000001f0


	//   ....[4]....
        /*00c4*/ 	.word	0x00000200


	//   ....[5]....
        /*00c8*/ 	.word	0x00000240


	//   ....[6]....
        /*00cc*/ 	.word	0x00000250


	//   ....[7]....
        /*00d0*/ 	.word	0x00000260


	//   ....[8]....
        /*00d4*/ 	.word	0x00000290


	//   ....[9]....
        /*00d8*/ 	.word	0x000002b0


	//   ....[10]....
        /*00dc*/ 	.word	0x000002c0


	//   ....[11]....
        /*00e0*/ 	.word	0x000002f0


	//   ....[12]....
        /*00e4*/ 	.word	0x00000310


	//   ....[13]....
        /*00e8*/ 	.word	0x00000320


	//   ....[14]....
        /*00ec*/ 	.word	0x000003a0


	//----- nvinfo : EIATTR_EXIT_INSTR_OFFSETS
	.align		4
.L_27:
        /*00f0*/ 	.byte	0x04, 0x1c
        /*00f2*/ 	.short	(.L_29 - .L_28)


	//   ....[0]....
.L_28:
        /*00f4*/ 	.word	0x00000440


	//   ....[1]....
        /*00f8*/ 	.word	0x00000460


	//----- nvinfo : EIATTR_REQNTID
	.align		4
.L_29:
        /*00fc*/ 	.byte	0x04, 0x10
        /*00fe*/ 	.short	(.L_31 - .L_30)
.L_30:
        /*0100*/ 	.word	0x00000040
        /*0104*/ 	.word	0x00000001
        /*0108*/ 	.word	0x00000001


	//----- nvinfo : EIATTR_CBANK_PARAM_SIZE
	.align		4
.L_31:
        /*010c*/ 	.byte	0x03, 0x19
        /*010e*/ 	.short	0x0028


	//----- nvinfo : EIATTR_PARAM_CBANK
	.align		4
        /*0110*/ 	.byte	0x04, 0x0a
        /*0112*/ 	.short	(.L_33 - .L_32)
	.align		4
.L_32:
        /*0114*/ 	.word	index@(.nv.constant0.triton_per_fused_add_mul_stack_sub_sum_46)
        /*0118*/ 	.short	0x0210
        /*011a*/ 	.short	0x0028


	//----- nvinfo : EIATTR_SW_WAR
	.align		4
.L_33:
        /*011c*/ 	.byte	0x04, 0x36
        /*011e*/ 	.short	(.L_35 - .L_34)
.L_34:
        /*0120*/ 	.word	0x00000008
.L_35:


//--------------------- .nv.callgraph             --------------------------
	.section	.nv.callgraph,"",@"SHT_CUDA_CALLGRAPH"
	.align	4
	.sectionentsize	8
	.align		4
        /*0000*/ 	.word	0x00000000
	.align		4
        /*0004*/ 	.word	0xffffffff
	.align		4
        /*0008*/ 	.word	0x00000000
	.align		4
        /*000c*/ 	.word	0xfffffffe
	.align		4
        /*0010*/ 	.word	0x00000000
	.align		4
        /*0014*/ 	.word	0xfffffffd
	.align		4
        /*0018*/ 	.word	0x00000000
	.align		4
        /*001c*/ 	.word	0xfffffffc


//--------------------- .nv.constant4             --------------------------
	.section	.nv.constant4,"a",@progbits
	.align	8
	.align		8
.nv.constant4:
        /*0000*/ 	.dword	_$_str
	.align		8
        /*0008*/ 	.dword	_$_str_$_2


//--------------------- .text.triton_per_fused_add_mul_stack_sub_sum_46 --------------------------
	.section	.text.triton_per_fused_add_mul_stack_sub_sum_46,"ax",@progbits
	.align	128
        .global         triton_per_fused_add_mul_stack_sub_sum_46
        .type           triton_per_fused_add_mul_stack_sub_sum_46,@function
        .size           triton_per_fused_add_mul_stack_sub_sum_46,(.L_x_1 - triton_per_fused_add_mul_stack_sub_sum_46)
        .other          triton_per_fused_add_mul_stack_sub_sum_46,@"STO_CUDA_ENTRY STV_DEFAULT"
triton_per_fused_add_mul_stack_sub_sum_46:
.text.triton_per_fused_add_mul_stack_sub_sum_46:
[----:B------:R-:W0:Y:S02]  /*0000*/  LDC R1, c[0x0][0x28] ;  /* 0x00000a00ff017b82 */ /* 0x000e240000000800 */
[----:B------:R-:W1:Y:S01]  /*0010*/  S2R R12, SR_TID.X ;  /* 0x00000000000c7919 */ /* 0x000e620000002100 */
[----:B------:R-:W2:Y:S01]  /*0020*/  LDC.64 R4, c[0x0][0x218] ;  /* 0x00008600ff047b82 */ /* 0x000ea20000000a00 */
[----:B------:R-:W-:Y:S01]  /*0030*/  CS2R R10, SRZ ;  /* 0x00000000000a7805 */ /* 0x000fe2000001ff00 */
[----:B------:R-:W-:Y:S01]  /*0040*/  ULDC.64 UR4, c[0x0][0x208] ;  /* 0x0000820000047ab9 */ /* 0x000fe20000000a00 */
[----:B------:R-:W3:Y:S05]  /*0050*/  S2R R0, SR_CTAID.X ;  /* 0x0000000000007919 */ /* 0x000eea0000002500 */
[----:B------:R-:W4:Y:S01]  /*0060*/  LDC.64 R6, c[0x0][0x220] ;  /* 0x00008800ff067b82 */ /* 0x000f220000000a00 */
[----:B-1----:R-:W-:-:S02]  /*0070*/  LOP3.LUT R3, R12, 0x1f, RZ, 0xc0, !PT ;  /* 0x0000001f0c037812 */ /* 0x002fc400078ec0ff */
[C---:B---3--:R-:W-:Y:S02]  /*0080*/  ISETP.GE.AND P0, PT, R0.reuse, 0x4, PT ;  /* 0x000000040000780c */ /* 0x048fe40003f06270 */
[----:B------:R-:W-:-:S03]  /*0090*/  LEA R9, R0, R3, 0x5 ;  /* 0x0000000300097211 */ /* 0x000fc600078e28ff */
[----:B------:R-:W1:Y:S02]  /*00a0*/  LDC.64 R2, c[0x0][0x210] ;  /* 0x00008400ff027b82 */ /* 0x000e640000000a00 */
[----:B--2---:R-:W-:-:S04]  /*00b0*/  IMAD.WIDE R4, R9, 0x4, R4 ;  /* 0x0000000409047825 */ /* 0x004fc800078e0204 */
[C---:B----4-:R-:W-:Y:S02]  /*00c0*/  IMAD.WIDE R6, R9.reuse, 0x4, R6 ;  /* 0x0000000409067825 */ /* 0x050fe400078e0206 */
[----:B------:R-:W2:Y:S04]  /*00d0*/  @!P0 LDG.E R10, desc[UR4][R4.64] ;  /* 0x00000004040a8981 */ /* 0x000ea8000c1e1900 */
[----:B------:R-:W3:Y:S01]  /*00e0*/  @!P0 LDG.E R11, desc[UR4][R6.64] ;  /* 0x00000004060b8981 */ /* 0x000ee2000c1e1900 */
[----:B------:R-:W-:Y:S01]  /*00f0*/  HFMA2.MMA R8, -RZ, RZ, 0, 0 ;  /* 0x00000000ff087435 */ /* 0x000fe200000001ff */
[----:B-1----:R-:W-:-:S09]  /*0100*/  IMAD.WIDE R2, R9, 0x4, R2 ;  /* 0x0000000409027825 */ /* 0x002fd200078e0202 */
[----:B------:R-:W4:Y:S01]  /*0110*/  @!P0 LDG.E R8, desc[UR4][R2.64] ;  /* 0x0000000402088981 */ /* 0x000f22000c1e1900 */
[----:B--2---:R-:W-:Y:S02]  /*0120*/  SEL R9, R10, RZ, !P0 ;  /* 0x000000ff0a097207 */ /* 0x004fe40004000000 */
[----:B---3--:R-:W-:Y:S02]  /*0130*/  SEL R11, R11, RZ, !P0 ;  /* 0x000000ff0b0b7207 */ /* 0x008fe40004000000 */
[----:B------:R-:W-:Y:S02]  /*0140*/  FSEL R9, R9, RZ, !P0 ;  /* 0x000000ff09097208 */ /* 0x000fe40004000000 */
[----:B------:R-:W-:-:S03]  /*0150*/  FSEL R11, R11, RZ, !P0 ;  /* 0x000000ff0b0b7208 */ /* 0x000fc60004000000 */
[----:B------:R-:W1:Y:S04]  /*0160*/  SHFL.BFLY PT, R10, R9, 0x10, 0x1f ;  /* 0x0e001f00090a7f89 */ /* 0x000e6800000e0000 */
[----:B------:R-:W2:Y:S01]  /*0170*/  SHFL.BFLY PT, R4, R11, 0x10, 0x1f ;  /* 0x0e001f000b047f89 */ /* 0x000ea200000e0000 */
[----:B----4-:R-:W-:-:S04]  /*0180*/  SEL R2, R8, RZ, !P0 ;  /* 0x000000ff08027207 */ /* 0x010fc80004000000 */
[----:B------:R-:W-:Y:S02]  /*0190*/  FSEL R2, R2, RZ, !P0 ;  /* 0x000000ff02027208 */ /* 0x000fe40004000000 */
[----:B------:R-:W-:-:S03]  /*01a0*/  LOP3.LUT P0, RZ, R12, 0x3f, RZ, 0xc0, !PT ;  /* 0x0000003f0cff7812 */ /* 0x000fc6000780c0ff */
[----:B------:R-:W3:Y:S01]  /*01b0*/  SHFL.BFLY PT, R3, R2, 0x10, 0x1f ;  /* 0x0e001f0002037f89 */ /* 0x000ee200000e0000 */
[----:B------:R-:W-:Y:S01]  /*01c0*/  ISETP.LT.AND P0, PT, R0, 0x4, !P0 ;  /* 0x000000040000780c */ /* 0x000fe20004701270 */
[----:B-1----:R-:W-:Y:S01]  /*01d0*/  FADD R10, R9, R10 ;  /* 0x0000000a090a7221 */ /* 0x002fe20000000000 */
[----:B--2---:R-:W-:-:S04]  /*01e0*/  FADD R13, R11, R4 ;  /* 0x000000040b0d7221 */ /* 0x004fc80000000000 */
[----:B------:R-:W1:Y:S04]  /*01f0*/  SHFL.BFLY PT, R5, R10, 0x8, 0x1f ;  /* 0x0d001f000a057f89 */ /* 0x000e6800000e0000 */
[----:B------:R-:W2:Y:S01]  /*0200*/  SHFL.BFLY PT, R4, R13, 0x8, 0x1f ;  /* 0x0d001f000d047f89 */ /* 0x000ea200000e0000 */
[----:B---3--:R-:W-:Y:S01]  /*0210*/  FADD R3, R2, R3 ;  /* 0x0000000302037221 */ /* 0x008fe20000000000 */
[----:B-1----:R-:W-:Y:S01]  /*0220*/  FADD R6, R10, R5 ;  /* 0x000000050a067221 */ /* 0x002fe20000000000 */
[----:B--2---:R-:W-:-:S04]  /*0230*/  FADD R14, R13, R4 ;  /* 0x000000040d0e7221 */ /* 0x004fc80000000000 */
[----:B------:R-:W1:Y:S04]  /*0240*/  SHFL.BFLY PT, R5, R6, 0x4, 0x1f ;  /* 0x0c801f0006057f89 */ /* 0x000e6800000e0000 */
[----:B------:R-:W2:Y:S04]  /*0250*/  SHFL.BFLY PT, R9, R14, 0x4, 0x1f ;  /* 0x0c801f000e097f89 */ /* 0x000ea800000e0000 */
[----:B------:R-:W3:Y:S01]  /*0260*/  SHFL.BFLY PT, R4, R3, 0x8, 0x1f ;  /* 0x0d001f0003047f89 */ /* 0x000ee200000e0000 */
[----:B-1----:R-:W-:Y:S01]  /*0270*/  FADD R7, R6, R5 ;  /* 0x0000000506077221 */ /* 0x002fe20000000000 */
[----:B--2---:R-:W-:-:S04]  /*0280*/  FADD R10, R14, R9 ;  /* 0x000000090e0a7221 */ /* 0x004fc80000000000 */
[----:B------:R-:W1:Y:S01]  /*0290*/  SHFL.BFLY PT, R8, R7, 0x2, 0x1f ;  /* 0x0c401f0007087f89 */ /* 0x000e6200000e0000 */
[----:B---3--:R-:W-:-:S03]  /*02a0*/  FADD R4, R3, R4 ;  /* 0x0000000403047221 */ /* 0x008fc60000000000 */
        /* <DEDUP_REMOVED lines=10> */
[----:B------:R-:W-:Y:S01]  /*0350*/  FMUL R9, R9, R14 ;  /* 0x0000000e09097220 */ /* 0x000fe20000400000 */
[----:B---3--:R-:W-:Y:S01]  /*0360*/  FADD R4, R5, R2 ;  /* 0x0000000205047221 */ /* 0x008fe20000000000 */
[----:B------:R-:W-:Y:S01]  /*0370*/  LEA R5, R0, R0, 0x2 ;  /* 0x0000000000057211 */ /* 0x000fe200078e10ff */
[----:B------:R-:W1:Y:S03]  /*0380*/  LDC.64 R2, c[0x0][0x228] ;  /* 0x00008a00ff027b82 */ /* 0x000e660000000a00 */
[----:B------:R-:W2:Y:S01]  /*0390*/  MUFU.SQRT R9, R9 ;  /* 0x0000000900097308 */ /* 0x000ea20000002000 */
[----:B------:R-:W3:Y:S01]  /*03a0*/  SHFL.BFLY PT, R7, R4, 0x1, 0x1f ;  /* 0x0c201f0004077f89 */ /* 0x000ee200000e0000 */
[----:B--2---:R-:W-:-:S05]  /*03b0*/  FADD R10, R9, 9.9999999747524270788e-07 ;  /* 0x358637bd090a7421 */ /* 0x004fca0000000000 */
[----:B------:R-:W-:Y:S01]  /*03c0*/  FSETP.GT.AND P1, PT, R10, 8.50705917302346158658e+37, PT ;  /* 0x7e8000000a00780b */ /* 0x000fe20003f24000 */
[----:B-1----:R-:W-:-:S04]  /*03d0*/  IMAD.WIDE R2, R5, 0x4, R2 ;  /* 0x0000000405027825 */ /* 0x002fc800078e0202 */
[----:B---3--:R-:W-:-:S04]  /*03e0*/  FADD R7, R4, R7 ;  /* 0x0000000704077221 */ /* 0x008fc80000000000 */
[----:B------:R-:W-:-:S04]  /*03f0*/  FADD R7, R7, 9.9999999747524270788e-07 ;  /* 0x358637bd07077421 */ /* 0x000fc80000000000 */
[----:B------:R-:W-:Y:S01]  /*0400*/  @P1 FMUL R10, R10, 0.25 ;  /* 0x3e8000000a0a1820 */ /* 0x000fe20000400000 */
[----:B------:R-:W-:-:S05]  /*0410*/  @P1 FMUL R7, R7, 0.25 ;  /* 0x3e80000007071820 */ /* 0x000fca0000400000 */
[----:B------:R-:W1:Y:S02]  /*0420*/  MUFU.RCP R10, R10 ;  /* 0x0000000a000a7308 */ /* 0x000e640000001000 */
[----:B-1----:R-:W-:Y:S01]  /*0430*/  FMUL R7, R10, R7 ;  /* 0x000000070a077220 */ /* 0x002fe20000400000 */
[----:B------:R-:W-:Y:S06]  /*0440*/  @!P0 EXIT ;  /* 0x000000000000894d */ /* 0x000fec0003800000 */
[----:B------:R-:W-:Y:S01]  /*0450*/  STG.E desc[UR4][R2.64], R7 ;  /* 0x0000000702007986 */ /* 0x000fe2000c101904 */
[----:B------:R-:W-:Y:S05]  /*0460*/  EXIT ;  /* 0x000000000000794d */ /* 0x000fea0003800000 */
.L_x_0:
[----:B------:R-:W-:-:S00]  /*0470*/  BRA `(.L_x_0) ;  /* 0xfffffffc00fc7947 */ /* 0x000fc0000383ffff */
[----:B------:R-:W-:-:S00]  /*0480*/  NOP ;  /* 0x0000000000007918 */ /* 0x000fc00000000000 */
[----:B------:R-:W-:-:S00]  /*0490*/  NOP ;  /* 0x0000000000007918 */ /* 0x000fc00000000000 */
[----:B------:R-:W-:-:S00]  /*04a0*/  NOP ;  /* 0x0000000000007918 */ /* 0x000fc00000000000 */
[----:B------:R-:W-:-:S00]  /*04b0*/  NOP ;  /* 0x0000000000007918 */ /* 0x000fc00000000000 */
[----:B------:R-:W-:-:S00]  /*04c0*/  NOP ;  /* 0x0000000000007918 */ /* 0x000fc00000000000 */
[----:B------:R-:W-:-:S00]  /*04d0*/  NOP ;  /* 0x0000000000007918 */ /* 0x000fc00000000000 */
[----:B------:R-:W-:-:S00]  /*04e0*/  NOP ;  /* 0x0000000000007918 */ /* 0x000fc00000000000 */
[----:B------:R-:W-:-:S00]  /*04f0*/  NOP ;  /* 0x0000000000007918 */ /* 0x000fc00000000000 */
.L_x_1:


//--------------------- .nv.global.init           --------------------------
	.section	.nv.global.init,"aw",@progbits
.nv.global.init:
	.type		_$_str,@object
	.size		_$_str,(_$_str_$_2 - _$_str)
_$_str:
        /*0000*/ 	.byte	0x5f, 0x5f, 0x43, 0x55, 0x44, 0x41, 0x5f, 0x46, 0x54, 0x5a, 0x00
	.type		_$_str_$_2,@object
	.size		_$_str_$_2,(.L_1 - _$_str_$_2)
_$_str_$_2:
        /*000b*/ 	.byte	0x5f, 0x5f, 0x43, 0x55, 0x44, 0x41, 0x5f, 0x50, 0x52, 0x45, 0x43, 0x5f, 0x53, 0x51, 0x52, 0x54
        /*001b*/ 	.byte	0x00
.L_1:


//--------------------- .nv.constant0.triton_per_fused_add_mul_stack_sub_sum_46 --------------------------
	.section	.nv.constant0.triton_per_fused_add_mul_stack_sub_sum_46,"a",@progbits
	.sectionflags	@""
	.align	4
.nv.constant0.triton_per_fused_add_mul_stack_sub_sum_46:
	.zero		568
